//
// Generated by NVIDIA NVVM Compiler
//
// Compiler Build ID: CL-36424714
// Cuda compilation tools, release 13.0, V13.0.88
// Based on NVVM 20.0.0
//

.version 9.0
.target sm_100
.address_size 64

	// .globl	test_add

.visible .entry test_add(
	.param .u64 .ptr .align 1 test_add_param_0,
	.param .u64 .ptr .align 1 test_add_param_1,
	.param .u64 .ptr .align 1 test_add_param_2
)
{
	.reg .pred 	%p<2>;
	.reg .b32 	%r<6>;
	.reg .b64 	%rd<7>;

	ld.param.u64 	%rd1, [test_add_param_0];
	ld.param.u64 	%rd2, [test_add_param_1];
	ld.param.u64 	%rd3, [test_add_param_2];
	cvta.to.global.u64 	%rd4, %rd3;
	cvta.to.global.u64 	%rd5, %rd2;
	cvta.to.global.u64 	%rd6, %rd1;
	ld.global.u32 	%r1, [%rd6];
	ld.global.u32 	%r2, [%rd5];
	add.s32 	%r3, %r2, %r1;
	setp.gt.u32 	%p1, %r3, 2130706432;
	add.s32 	%r4, %r3, -2130706433;
	selp.b32 	%r5, %r4, %r3, %p1;
	st.global.u32 	[%rd4], %r5;
	ret;

}
	// .globl	test_mul
.visible .entry test_mul(
	.param .u64 .ptr .align 1 test_mul_param_0,
	.param .u64 .ptr .align 1 test_mul_param_1,
	.param .u64 .ptr .align 1 test_mul_param_2
)
{
	.reg .pred 	%p<2>;
	.reg .b32 	%r<6>;
	.reg .b64 	%rd<12>;

	ld.param.u64 	%rd1, [test_mul_param_0];
	ld.param.u64 	%rd2, [test_mul_param_1];
	ld.param.u64 	%rd3, [test_mul_param_2];
	cvta.to.global.u64 	%rd4, %rd3;
	cvta.to.global.u64 	%rd5, %rd2;
	cvta.to.global.u64 	%rd6, %rd1;
	ld.global.u32 	%r1, [%rd6];
	ld.global.u32 	%r2, [%rd5];
	mul.wide.u32 	%rd7, %r2, %r1;
	mul.lo.s64 	%rd8, %rd7, 2164260865;
	and.b64  	%rd9, %rd8, 4294967295;
	mul.lo.s64 	%rd10, %rd9, 2130706433;
	sub.s64 	%rd11, %rd7, %rd10;
	setp.lt.u64 	%p1, %rd7, %rd10;
	{ .reg .b32 tmp; mov.b64 {tmp, %r3}, %rd11; }
	selp.b32 	%r4, 2130706433, 0, %p1;
	add.s32 	%r5, %r4, %r3;
	st.global.u32 	[%rd4], %r5;
	ret;

}
	// .globl	test_sub
.visible .entry test_sub(
	.param .u64 .ptr .align 1 test_sub_param_0,
	.param .u64 .ptr .align 1 test_sub_param_1,
	.param .u64 .ptr .align 1 test_sub_param_2
)
{
	.reg .pred 	%p<2>;
	.reg .b32 	%r<6>;
	.reg .b64 	%rd<7>;

	ld.param.u64 	%rd1, [test_sub_param_0];
	ld.param.u64 	%rd2, [test_sub_param_1];
	ld.param.u64 	%rd3, [test_sub_param_2];
	cvta.to.global.u64 	%rd4, %rd3;
	cvta.to.global.u64 	%rd5, %rd2;
	cvta.to.global.u64 	%rd6, %rd1;
	ld.global.u32 	%r1, [%rd6];
	ld.global.u32 	%r2, [%rd5];
	sub.s32 	%r3, %r1, %r2;
	setp.lt.u32 	%p1, %r1, %r2;
	selp.b32 	%r4, 2130706433, 0, %p1;
	add.s32 	%r5, %r3, %r4;
	st.global.u32 	[%rd4], %r5;
	ret;

}


// ===== COMPILED SASS (sm_100) =====

	.target	sm_100

	.elftype	@"ET_EXEC"


//--------------------- .note.nv.tkinfo           --------------------------
	.section	.note.nv.tkinfo,"",@"SHT_NOTE"
	.sectionflags	@"SHF_NOTE_NV_TKINFO"
	.tkinfo
        /*0018*/ 	.word	0x00000002
        /*0030*/ 	.string	""
        /*0030*/ 	.string	"ptxas"
        /*0030*/ 	.string	"Cuda compilation tools, release 13.0, V13.0.88"
        /*0030*/ 	.string	"Build cuda_13.0.r13.0/compiler.36424714_0"
        /*0030*/ 	.string	"-arch sm_100 -m 64 "



//--------------------- .note.nv.cuinfo           --------------------------
	.section	.note.nv.cuinfo,"",@"SHT_NOTE"
	.sectionflags	@"SHF_NOTE_NV_CUINFO"
        /*0018*/ 	.short	0x0002
        /*001a*/ 	.short	0x0064
        /*001c*/ 	.short	0x0082
	.zero		2


//--------------------- .nv.info                  --------------------------
	.section	.nv.info,"",@"SHT_CUDA_INFO"
	.align	4


	//----- nvinfo : EIATTR_REGCOUNT
	.align		4
        /*0000*/ 	.byte	0x04, 0x2f
        /*0002*/ 	.short	(.L_1 - .L_0)
	.align		4
.L_0:
        /*0004*/ 	.word	index@(test_add)
        /*0008*/ 	.word	0x0000000c


	//----- nvinfo : EIATTR_FRAME_SIZE
	.align		4
.L_1:
        /*000c*/ 	.byte	0x04, 0x11
        /*000e*/ 	.short	(.L_3 - .L_2)
	.align		4
.L_2:
        /*0010*/ 	.word	index@(test_add)
        /*0014*/ 	.word	0x00000000


	//----- nvinfo : EIATTR_REGCOUNT
	.align		4
.L_3:
        /*0018*/ 	.byte	0x04, 0x2f
        /*001a*/ 	.short	(.L_5 - .L_4)
	.align		4
.L_4:
        /*001c*/ 	.word	index@(test_mul)
        /*0020*/ 	.word	0x00000010


	//----- nvinfo : EIATTR_FRAME_SIZE
	.align		4
.L_5:
        /*0024*/ 	.byte	0x04, 0x11
        /*0026*/ 	.short	(.L_7 - .L_6)
	.align		4
.L_6:
        /*0028*/ 	.word	index@(test_mul)
        /*002c*/ 	.word	0x00000000


	//----- nvinfo : EIATTR_REGCOUNT
	.align		4
.L_7:
        /*0030*/ 	.byte	0x04, 0x2f
        /*0032*/ 	.short	(.L_9 - .L_8)
	.align		4
.L_8:
        /*0034*/ 	.word	index@(test_sub)
        /*0038*/ 	.word	0x0000000c


	//----- nvinfo : EIATTR_FRAME_SIZE
	.align		4
.L_9:
        /*003c*/ 	.byte	0x04, 0x11
        /*003e*/ 	.short	(.L_11 - .L_10)
	.align		4
.L_10:
        /*0040*/ 	.word	index@(test_sub)
        /*0044*/ 	.word	0x00000000


	//----- nvinfo : EIATTR_MIN_STACK_SIZE
	.align		4
.L_11:
        /*0048*/ 	.byte	0x04, 0x12
        /*004a*/ 	.short	(.L_13 - .L_12)
	.align		4
.L_12:
        /*004c*/ 	.word	index@(test_sub)
        /*0050*/ 	.word	0x00000000


	//----- nvinfo : EIATTR_MIN_STACK_SIZE
	.align		4
.L_13:
        /*0054*/ 	.byte	0x04, 0x12
        /*0056*/ 	.short	(.L_15 - .L_14)
	.align		4
.L_14:
        /*0058*/ 	.word	index@(test_mul)
        /*005c*/ 	.word	0x00000000


	//----- nvinfo : EIATTR_MIN_STACK_SIZE
	.align		4
.L_15:
        /*0060*/ 	.byte	0x04, 0x12
        /*0062*/ 	.short	(.L_17 - .L_16)
	.align		4
.L_16:
        /*0064*/ 	.word	index@(test_add)
        /*0068*/ 	.word	0x00000000
.L_17:


//--------------------- .nv.compat                --------------------------
	.section	.nv.compat,"",@"SHT_CUDA_COMPAT_INFO"
	.align	4
        /*0000*/ 	.byte	0x02, 0x09, 0x00, 0x00, 0x02, 0x02, 0x01, 0x00, 0x02, 0x05, 0x05, 0x00, 0x03, 0x07, 0x01, 0x01
        /*0010*/ 	.byte	0x02, 0x03, 0x00, 0x00, 0x02, 0x06, 0x01, 0x00, 0x04, 0x0b, 0x08, 0x00, 0x09, 0x00, 0x00, 0x00
        /*0020*/ 	.byte	0x00, 0x00, 0x00, 0x00


//--------------------- .nv.info.test_sub         --------------------------
	.section	.nv.info.test_sub,"",@"SHT_CUDA_INFO"
	.sectionflags	@""
	.align	4


	//----- nvinfo : EIATTR_CUDA_API_VERSION
	.align		4
        /*0000*/ 	.byte	0x04, 0x37
        /*0002*/ 	.short	(.L_19 - .L_18)
.L_18:
        /*0004*/ 	.word	0x00000082


	//----- nvinfo : EIATTR_KPARAM_INFO
	.align		4
.L_19:
        /*0008*/ 	.byte	0x04, 0x17
        /*000a*/ 	.short	(.L_21 - .L_20)
.L_20:
        /*000c*/ 	.word	0x00000000
        /*0010*/ 	.short	0x0002
        /*0012*/ 	.short	0x0010
        /*0014*/ 	.byte	0x00, 0xf5, 0x21, 0x00


	//----- nvinfo : EIATTR_KPARAM_INFO
	.align		4
.L_21:
        /*0018*/ 	.byte	0x04, 0x17
        /*001a*/ 	.short	(.L_23 - .L_22)
.L_22:
        /*001c*/ 	.word	0x00000000
        /*0020*/ 	.short	0x0001
        /*0022*/ 	.short	0x0008
        /*0024*/ 	.byte	0x00, 0xf5, 0x21, 0x00


	//----- nvinfo : EIATTR_KPARAM_INFO
	.align		4
.L_23:
        /*0028*/ 	.byte	0x04, 0x17
        /*002a*/ 	.short	(.L_25 - .L_24)
.L_24:
        /*002c*/ 	.word	0x00000000
        /*0030*/ 	.short	0x0000
        /*0032*/ 	.short	0x0000
        /*0034*/ 	.byte	0x00, 0xf5, 0x21, 0x00


	//----- nvinfo : EIATTR_SPARSE_MMA_MASK
	.align		4
.L_25:
        /*0038*/ 	.byte	0x03, 0x50
        /*003a*/ 	.short	0x0000


	//----- nvinfo : EIATTR_MAXREG_COUNT
	.align		4
        /*003c*/ 	.byte	0x03, 0x1b
        /*003e*/ 	.short	0x00ff


	//----- nvinfo : EIATTR_MERCURY_ISA_VERSION
	.align		4
        /*0040*/ 	.byte	0x03, 0x5f
        /*0042*/ 	.short	0x0101


	//----- nvinfo : EIATTR_VRC_CTA_INIT_COUNT
	.align		4
        /*0044*/ 	.byte	0x02, 0x4a
	.zero		1
	.zero		1


	//----- nvinfo : EIATTR_EXIT_INSTR_OFFSETS
	.align		4
        /*0048*/ 	.byte	0x04, 0x1c
        /*004a*/ 	.short	(.L_27 - .L_26)


	//   ....[0]....
.L_26:
        /*004c*/ 	.word	0x000000c0


	//----- nvinfo : EIATTR_CBANK_PARAM_SIZE
	.align		4
.L_27:
        /*0050*/ 	.byte	0x03, 0x19
        /*0052*/ 	.short	0x0018


	//----- nvinfo : EIATTR_PARAM_CBANK
	.align		4
        /*0054*/ 	.byte	0x04, 0x0a
        /*0056*/ 	.short	(.L_29 - .L_28)
	.align		4
.L_28:
        /*0058*/ 	.word	index@(.nv.constant0.test_sub)
        /*005c*/ 	.short	0x0380
        /*005e*/ 	.short	0x0018


	//----- nvinfo : EIATTR_SW_WAR
	.align		4
.L_29:
        /*0060*/ 	.byte	0x04, 0x36
        /*0062*/ 	.short	(.L_31 - .L_30)
.L_30:
        /*0064*/ 	.word	0x00000008
.L_31:


//--------------------- .nv.info.test_mul         --------------------------
	.section	.nv.info.test_mul,"",@"SHT_CUDA_INFO"
	.sectionflags	@""
	.align	4


	//----- nvinfo : EIATTR_CUDA_API_VERSION
	.align		4
        /*0000*/ 	.byte	0x04, 0x37
        /*0002*/ 	.short	(.L_33 - .L_32)
.L_32:
        /*0004*/ 	.word	0x00000082


	//----- nvinfo : EIATTR_KPARAM_INFO
	.align		4
.L_33:
        /*0008*/ 	.byte	0x04, 0x17
        /*000a*/ 	.short	(.L_35 - .L_34)
.L_34:
        /*000c*/ 	.word	0x00000000
        /*0010*/ 	.short	0x0002
        /*0012*/ 	.short	0x0010
        /*0014*/ 	.byte	0x00, 0xf5, 0x21, 0x00


	//----- nvinfo : EIATTR_KPARAM_INFO
	.align		4
.L_35:
        /*0018*/ 	.byte	0x04, 0x17
        /*001a*/ 	.short	(.L_37 - .L_36)
.L_36:
        /*001c*/ 	.word	0x00000000
        /*0020*/ 	.short	0x0001
        /*0022*/ 	.short	0x0008
        /*0024*/ 	.byte	0x00, 0xf5, 0x21, 0x00


	//----- nvinfo : EIATTR_KPARAM_INFO
	.align		4
.L_37:
        /*0028*/ 	.byte	0x04, 0x17
        /*002a*/ 	.short	(.L_39 - .L_38)
.L_38:
        /*002c*/ 	.word	0x00000000
        /*0030*/ 	.short	0x0000
        /*0032*/ 	.short	0x0000
        /*0034*/ 	.byte	0x00, 0xf5, 0x21, 0x00


	//----- nvinfo : EIATTR_SPARSE_MMA_MASK
	.align		4
.L_39:
        /*0038*/ 	.byte	0x03, 0x50
        /*003a*/ 	.short	0x0000


	//----- nvinfo : EIATTR_MAXREG_COUNT
	.align		4
        /*003c*/ 	.byte	0x03, 0x1b
        /*003e*/ 	.short	0x00ff


	//----- nvinfo : EIATTR_MERCURY_ISA_VERSION
	.align		4
        /*0040*/ 	.byte	0x03, 0x5f
        /*0042*/ 	.short	0x0101


	//----- nvinfo : EIATTR_VRC_CTA_INIT_COUNT
	.align		4
        /*0044*/ 	.byte	0x02, 0x4a
	.zero		1
	.zero		1


	//----- nvinfo : EIATTR_EXIT_INSTR_OFFSETS
	.align		4
        /*0048*/ 	.byte	0x04, 0x1c
        /*004a*/ 	.short	(.L_41 - .L_40)


	//   ....[0]....
.L_40:
        /*004c*/ 	.word	0x00000130


	//----- nvinfo : EIATTR_CBANK_PARAM_SIZE
	.align		4
.L_41:
        /*0050*/ 	.byte	0x03, 0x19
        /*0052*/ 	.short	0x0018


	//----- nvinfo : EIATTR_PARAM_CBANK
	.align		4
        /*0054*/ 	.byte	0x04, 0x0a
        /*0056*/ 	.short	(.L_43 - .L_42)
	.align		4
.L_42:
        /*0058*/ 	.word	index@(.nv.constant0.test_mul)
        /*005c*/ 	.short	0x0380
        /*005e*/ 	.short	0x0018


	//----- nvinfo : EIATTR_SW_WAR
	.align		4
.L_43:
        /*0060*/ 	.byte	0x04, 0x36
        /*0062*/ 	.short	(.L_45 - .L_44)
.L_44:
        /*0064*/ 	.word	0x00000008
.L_45:


//--------------------- .nv.info.test_add         --------------------------
	.section	.nv.info.test_add,"",@"SHT_CUDA_INFO"
	.sectionflags	@""
	.align	4


	//----- nvinfo : EIATTR_CUDA_API_VERSION
	.align		4
        /*0000*/ 	.byte	0x04, 0x37
        /*0002*/ 	.short	(.L_47 - .L_46)
.L_46:
        /*0004*/ 	.word	0x00000082


	//----- nvinfo : EIATTR_KPARAM_INFO
	.align		4
.L_47:
        /*0008*/ 	.byte	0x04, 0x17
        /*000a*/ 	.short	(.L_49 - .L_48)
.L_48:
        /*000c*/ 	.word	0x00000000
        /*0010*/ 	.short	0x0002
        /*0012*/ 	.short	0x0010
        /*0014*/ 	.byte	0x00, 0xf5, 0x21, 0x00


	//----- nvinfo : EIATTR_KPARAM_INFO
	.align		4
.L_49:
        /*0018*/ 	.byte	0x04, 0x17
        /*001a*/ 	.short	(.L_51 - .L_50)
.L_50:
        /*001c*/ 	.word	0x00000000
        /*0020*/ 	.short	0x0001
        /*0022*/ 	.short	0x0008
        /*0024*/ 	.byte	0x00, 0xf5, 0x21, 0x00


	//----- nvinfo : EIATTR_KPARAM_INFO
	.align		4
.L_51:
        /*0028*/ 	.byte	0x04, 0x17
        /*002a*/ 	.short	(.L_53 - .L_52)
.L_52:
        /*002c*/ 	.word	0x00000000
        /*0030*/ 	.short	0x0000
        /*0032*/ 	.short	0x0000
        /*0034*/ 	.byte	0x00, 0xf5, 0x21, 0x00


	//----- nvinfo : EIATTR_SPARSE_MMA_MASK
	.align		4
.L_53:
        /*0038*/ 	.byte	0x03, 0x50
        /*003a*/ 	.short	0x0000


	//----- nvinfo : EIATTR_MAXREG_COUNT
	.align		4
        /*003c*/ 	.byte	0x03, 0x1b
        /*003e*/ 	.short	0x00ff


	//----- nvinfo : EIATTR_MERCURY_ISA_VERSION
	.align		4
        /*0040*/ 	.byte	0x03, 0x5f
        /*0042*/ 	.short	0x0101


	//----- nvinfo : EIATTR_VRC_CTA_INIT_COUNT
	.align		4
        /*0044*/ 	.byte	0x02, 0x4a
	.zero		1
	.zero		1


	//----- nvinfo : EIATTR_EXIT_INSTR_OFFSETS
	.align		4
        /*0048*/ 	.byte	0x04, 0x1c
        /*004a*/ 	.short	(.L_55 - .L_54)


	//   ....[0]....
.L_54:
        /*004c*/ 	.word	0x000000b0


	//----- nvinfo : EIATTR_CBANK_PARAM_SIZE
	.align		4
.L_55:
        /*0050*/ 	.byte	0x03, 0x19
        /*0052*/ 	.short	0x0018


	//----- nvinfo : EIATTR_PARAM_CBANK
	.align		4
        /*0054*/ 	.byte	0x04, 0x0a
        /*0056*/ 	.short	(.L_57 - .L_56)
	.align		4
.L_56:
        /*0058*/ 	.word	index@(.nv.constant0.test_add)
        /*005c*/ 	.short	0x0380
        /*005e*/ 	.short	0x0018


	//----- nvinfo : EIATTR_SW_WAR
	.align		4
.L_57:
        /*0060*/ 	.byte	0x04, 0x36
        /*0062*/ 	.short	(.L_59 - .L_58)
.L_58:
        /*0064*/ 	.word	0x00000008
.L_59:


//--------------------- .nv.callgraph             --------------------------
	.section	.nv.callgraph,"",@"SHT_CUDA_CALLGRAPH"
	.align	4
	.sectionentsize	8
	.align		4
        /*0000*/ 	.word	0x00000000
	.align		4
        /*0004*/ 	.word	0xffffffff
	.align		4
        /*0008*/ 	.word	0x00000000
	.align		4
        /*000c*/ 	.word	0xfffffffe
	.align		4
        /*0010*/ 	.word	0x00000000
	.align		4
        /*0014*/ 	.word	0xfffffffd
	.align		4
        /*0018*/ 	.word	0x00000000
	.align		4
        /*001c*/ 	.word	0xfffffffc


//--------------------- .text.test_sub            --------------------------
	.section	.text.test_sub,"ax",@progbits
	.align	128
        .global         test_sub
        .type           test_sub,@function
        .size           test_sub,(.L_x_3 - test_sub)
        .other          test_sub,@"STO_CUDA_ENTRY STV_DEFAULT"
test_sub:
.text.test_sub:
[----:B------:R-:W-:Y:S08]  /*0000*/  LDC R1, c[0x0][0x37c] ;  /* 0x0000df00ff017b82 */ /* 0x000ff00000000800 */
[----:B------:R-:W0:Y:S01]  /*0010*/  LDC.64 R2, c[0x0][0x380] ;  /* 0x0000e000ff027b82 */ /* 0x000e220000000a00 */
[----:B------:R-:W0:Y:S07]  /*0020*/  LDCU.64 UR4, c[0x0][0x358] ;  /* 0x00006b00ff0477ac */ /* 0x000e2e0008000a00 */
[----:B------:R-:W1:Y:S01]  /*0030*/  LDC.64 R4, c[0x0][0x388] ;  /* 0x0000e200ff047b82 */ /* 0x000e620000000a00 */
[----:B0-----:R-:W2:Y:S04]  /*0040*/  LDG.E R2, desc[UR4][R2.64] ;  /* 0x0000000402027981 */ /* 0x001ea8000c1e1900 */
[----:B-1----:R-:W2:Y:S03]  /*0050*/  LDG.E R5, desc[UR4][R4.64] ;  /* 0x0000000404057981 */ /* 0x002ea6000c1e1900 */
[----:B------:R-:W0:Y:S01]  /*0060*/  LDC.64 R6, c[0x0][0x390] ;  /* 0x0000e400ff067b82 */ /* 0x000e220000000a00 */
[C---:B--2---:R-:W-:Y:S01]  /*0070*/  ISETP.GE.U32.AND P0, PT, R2.reuse, R5, PT ;  /* 0x000000050200720c */ /* 0x044fe20003f06070 */
[----:B------:R-:W-:-:S05]  /*0080*/  IMAD.IADD R0, R2, 0x1, -R5 ;  /* 0x0000000102007824 */ /* 0x000fca00078e0a05 */
[----:B------:R-:W-:-:S07]  /*0090*/  IADD3 R9, PT, PT, R0, 0x7f000001, RZ ;  /* 0x7f00000100097810 */ /* 0x000fce0007ffe0ff */
[----:B------:R-:W-:-:S05]  /*00a0*/  @P0 IMAD.MOV R9, RZ, RZ, R0 ;  /* 0x000000ffff090224 */ /* 0x000fca00078e0200 */
[----:B0-----:R-:W-:Y:S01]  /*00b0*/  STG.E desc[UR4][R6.64], R9 ;  /* 0x0000000906007986 */ /* 0x001fe2000c101904 */
[----:B------:R-:W-:Y:S05]  /*00c0*/  EXIT ;  /* 0x000000000000794d */ /* 0x000fea0003800000 */
.L_x_0:
[----:B------:R-:W-:-:S00]  /*00d0*/  BRA `(.L_x_0) ;  /* 0xfffffffc00fc7947 */ /* 0x000fc0000383ffff */
[----:B------:R-:W-:-:S00]  /*00e0*/  NOP ;  /* 0x0000000000007918 */ /* 0x000fc00000000000 */
        /* <DEDUP_REMOVED lines=9> */
.L_x_3:


//--------------------- .text.test_mul            --------------------------
	.section	.text.test_mul,"ax",@progbits
	.align	128
        .global         test_mul
        .type           test_mul,@function
        .size           test_mul,(.L_x_4 - test_mul)
        .other          test_mul,@"STO_CUDA_ENTRY STV_DEFAULT"
test_mul:
.text.test_mul:
[----:B------:R-:W-:Y:S08]  /*0000*/  LDC R1, c[0x0][0x37c] ;  /* 0x0000df00ff017b82 */ /* 0x000ff00000000800 */
[----:B------:R-:W0:Y:S01]  /*0010*/  LDC.64 R2, c[0x0][0x380] ;  /* 0x0000e000ff027b82 */ /* 0x000e220000000a00 */
[----:B------:R-:W0:Y:S07]  /*0020*/  LDCU.64 UR4, c[0x0][0x358] ;  /* 0x00006b00ff0477ac */ /* 0x000e2e0008000a00 */
[----:B------:R-:W1:Y:S01]  /*0030*/  LDC.64 R4, c[0x0][0x388] ;  /* 0x0000e200ff047b82 */ /* 0x000e620000000a00 */
[----:B0-----:R-:W2:Y:S04]  /*0040*/  LDG.E R2, desc[UR4][R2.64] ;  /* 0x0000000402027981 */ /* 0x001ea8000c1e1900 */
[----:B-1----:R-:W2:Y:S01]  /*0050*/  LDG.E R5, desc[UR4][R4.64] ;  /* 0x0000000404057981 */ /* 0x002ea2000c1e1900 */
[----:B------:R-:W-:-:S02]  /*0060*/  HFMA2 R13, -RZ, RZ, 0, 0 ;  /* 0x00000000ff0d7431 */ /* 0x000fc400000001ff */
[----:B------:R-:W0:Y:S01]  /*0070*/  LDC.64 R8, c[0x0][0x390] ;  /* 0x0000e400ff087b82 */ /* 0x000e220000000a00 */
[----:B--2---:R-:W-:-:S04]  /*0080*/  IMAD.WIDE.U32 R6, R5, R2, RZ ;  /* 0x0000000205067225 */ /* 0x004fc800078e00ff */
[----:B------:R-:W-:-:S04]  /*0090*/  IMAD R10, R6, -0x7effffff, RZ ;  /* 0x81000001060a7824 */ /* 0x000fc800078e02ff */
[----:B------:R-:W-:-:S05]  /*00a0*/  IMAD.WIDE.U32 R10, R10, 0x7f000001, RZ ;  /* 0x7f0000010a0a7825 */ /* 0x000fca00078e00ff */
[----:B------:R-:W-:Y:S02]  /*00b0*/  IADD3 R11, PT, PT, R11, R13, RZ ;  /* 0x0000000d0b0b7210 */ /* 0x000fe40007ffe0ff */
[CC--:B------:R-:W-:Y:S02]  /*00c0*/  ISETP.GE.U32.AND P0, PT, R6.reuse, R10.reuse, PT ;  /* 0x0000000a0600720c */ /* 0x0c0fe40003f06070 */
[----:B------:R-:W-:Y:S02]  /*00d0*/  IADD3 RZ, P1, PT, R6, -R10, RZ ;  /* 0x8000000a06ff7210 */ /* 0x000fe40007f3e0ff */
[----:B------:R-:W-:-:S03]  /*00e0*/  ISETP.GE.U32.AND.EX P0, PT, R7, R11, PT, P0 ;  /* 0x0000000b0700720c */ /* 0x000fc60003f06100 */
[----:B------:R-:W-:-:S05]  /*00f0*/  IMAD.X R6, R7, 0x1, ~R11, P1 ;  /* 0x0000000107067824 */ /* 0x000fca00008e0e0b */
[----:B------:R-:W-:-:S05]  /*0100*/  IADD3 R3, PT, PT, R6, 0x7f000001, RZ ;  /* 0x7f00000106037810 */ /* 0x000fca0007ffe0ff */
[----:B------:R-:W-:-:S05]  /*0110*/  @P0 IMAD.MOV R3, RZ, RZ, R6 ;  /* 0x000000ffff030224 */ /* 0x000fca00078e0206 */
[----:B0-----:R-:W-:Y:S01]  /*0120*/  STG.E desc[UR4][R8.64], R3 ;  /* 0x0000000308007986 */ /* 0x001fe2000c101904 */
[----:B------:R-:W-:Y:S05]  /*0130*/  EXIT ;  /* 0x000000000000794d */ /* 0x000fea0003800000 */
.L_x_1:
        /* <DEDUP_REMOVED lines=12> */
.L_x_4:


//--------------------- .text.test_add            --------------------------
	.section	.text.test_add,"ax",@progbits
	.align	128
        .global         test_add
        .type           test_add,@function
        .size           test_add,(.L_x_5 - test_add)
        .other          test_add,@"STO_CUDA_ENTRY STV_DEFAULT"
test_add:
.text.test_add:
[----:B------:R-:W-:Y:S08]  /*0000*/  LDC R1, c[0x0][0x37c] ;  /* 0x0000df00ff017b82 */ /* 0x000ff00000000800 */
[----:B------:R-:W0:Y:S01]  /*0010*/  LDC.64 R2, c[0x0][0x380] ;  /* 0x0000e000ff027b82 */ /* 0x000e220000000a00 */
[----:B------:R-:W0:Y:S07]  /*0020*/  LDCU.64 UR4, c[0x0][0x358] ;  /* 0x00006b00ff0477ac */ /* 0x000e2e0008000a00 */
[----:B------:R-:W1:Y:S01]  /*0030*/  LDC.64 R4, c[0x0][0x388] ;  /* 0x0000e200ff047b82 */ /* 0x000e620000000a00 */
[----:B0-----:R-:W2:Y:S04]  /*0040*/  LDG.E R2, desc[UR4][R2.64] ;  /* 0x0000000402027981 */ /* 0x001ea8000c1e1900 */
[----:B-1----:R-:W2:Y:S03]  /*0050*/  LDG.E R5, desc[UR4][R4.64] ;  /* 0x0000000404057981 */ /* 0x002ea6000c1e1900 */
[----:B------:R-:W0:Y:S01]  /*0060*/  LDC.64 R6, c[0x0][0x390] ;  /* 0x0000e400ff067b82 */ /* 0x000e220000000a00 */
[----:B--2---:R-:W-:-:S05]  /*0070*/  IMAD.IADD R9, R2, 0x1, R5 ;  /* 0x0000000102097824 */ /* 0x004fca00078e0205 */
[----:B------:R-:W-:-:S13]  /*0080*/  ISETP.GT.U32.AND P0, PT, R9, 0x7f000000, PT ;  /* 0x7f0000000900780c */ /* 0x000fda0003f04070 */
[----:B------:R-:W-:-:S05]  /*0090*/  @P0 IADD3 R9, PT, PT, R9, -0x7f000001, RZ ;  /* 0x80ffffff09090810 */ /* 0x000fca0007ffe0ff */
[----:B0-----:R-:W-:Y:S01]  /*00a0*/  STG.E desc[UR4][R6.64], R9 ;  /* 0x0000000906007986 */ /* 0x001fe2000c101904 */
[----:B------:R-:W-:Y:S05]  /*00b0*/  EXIT ;  /* 0x000000000000794d */ /* 0x000fea0003800000 */
.L_x_2:
        /* <DEDUP_REMOVED lines=12> */
.L_x_5:


//--------------------- .nv.shared.reserved.0     --------------------------
	.section	.nv.shared.reserved.0,"aw",@nobits
	.weak		__nv_reservedSMEM_offset_0_alias
	.size		__nv_reservedSMEM_offset_0_alias, 0, 64
	.other		__nv_reservedSMEM_offset_0_alias,@"STO_CUDA_RESERVED_SHARED STV_DEFAULT"
__nv_reservedSMEM_offset_0_alias:
	.zero		0
	.zero		64


//--------------------- .nv.constant0.test_sub    --------------------------
	.section	.nv.constant0.test_sub,"a",@progbits
	.sectionflags	@""
	.align	4
.nv.constant0.test_sub:
	.zero		920


//--------------------- .nv.constant0.test_mul    --------------------------
	.section	.nv.constant0.test_mul,"a",@progbits
	.sectionflags	@""
	.align	4
.nv.constant0.test_mul:
	.zero		920


//--------------------- .nv.constant0.test_add    --------------------------
	.section	.nv.constant0.test_add,"a",@progbits
	.sectionflags	@""
	.align	4
.nv.constant0.test_add:
	.zero		920


//--------------------- SYMBOLS --------------------------

	.type		.nv.reservedSmem.offset0,@object
	.size		.nv.reservedSmem.offset0,0x4
